//
// Generated by NVIDIA NVVM Compiler
//
// Compiler Build ID: CL-36424714
// Cuda compilation tools, release 13.0, V13.0.88
// Based on NVVM 20.0.0
//

.version 9.0
.target sm_100
.address_size 64

	// .globl	_Z10fillKernelPhmiih
.global .align 1 .b8 _ZN34_INTERNAL_da0f674b_4_k_cu_3d2c159d4cuda3std3__45__cpo5beginE[1];
.global .align 1 .b8 _ZN34_INTERNAL_da0f674b_4_k_cu_3d2c159d4cuda3std3__45__cpo3endE[1];
.global .align 1 .b8 _ZN34_INTERNAL_da0f674b_4_k_cu_3d2c159d4cuda3std3__45__cpo6cbeginE[1];
.global .align 1 .b8 _ZN34_INTERNAL_da0f674b_4_k_cu_3d2c159d4cuda3std3__45__cpo4cendE[1];
.global .align 1 .b8 _ZN34_INTERNAL_da0f674b_4_k_cu_3d2c159d4cuda3std3__45__cpo6rbeginE[1];
.global .align 1 .b8 _ZN34_INTERNAL_da0f674b_4_k_cu_3d2c159d4cuda3std3__45__cpo4rendE[1];
.global .align 1 .b8 _ZN34_INTERNAL_da0f674b_4_k_cu_3d2c159d4cuda3std3__45__cpo7crbeginE[1];
.global .align 1 .b8 _ZN34_INTERNAL_da0f674b_4_k_cu_3d2c159d4cuda3std3__45__cpo5crendE[1];
.global .align 1 .b8 _ZN34_INTERNAL_da0f674b_4_k_cu_3d2c159d4cuda3std3__436_GLOBAL__N__da0f674b_4_k_cu_3d2c159d6ignoreE[1];
.global .align 1 .b8 _ZN34_INTERNAL_da0f674b_4_k_cu_3d2c159d4cuda3std3__419piecewise_constructE[1];
.global .align 1 .b8 _ZN34_INTERNAL_da0f674b_4_k_cu_3d2c159d4cuda3std3__48in_placeE[1];
.global .align 1 .b8 _ZN34_INTERNAL_da0f674b_4_k_cu_3d2c159d4cuda3std3__420unreachable_sentinelE[1];
.global .align 1 .b8 _ZN34_INTERNAL_da0f674b_4_k_cu_3d2c159d4cuda3std3__47nulloptE[1];
.global .align 1 .b8 _ZN34_INTERNAL_da0f674b_4_k_cu_3d2c159d4cuda3std3__48unexpectE[1];
.global .align 1 .b8 _ZN34_INTERNAL_da0f674b_4_k_cu_3d2c159d4cuda3std6ranges3__45__cpo4swapE[1];
.global .align 1 .b8 _ZN34_INTERNAL_da0f674b_4_k_cu_3d2c159d4cuda3std6ranges3__45__cpo9iter_moveE[1];
.global .align 1 .b8 _ZN34_INTERNAL_da0f674b_4_k_cu_3d2c159d4cuda3std6ranges3__45__cpo5beginE[1];
.global .align 1 .b8 _ZN34_INTERNAL_da0f674b_4_k_cu_3d2c159d4cuda3std6ranges3__45__cpo3endE[1];
.global .align 1 .b8 _ZN34_INTERNAL_da0f674b_4_k_cu_3d2c159d4cuda3std6ranges3__45__cpo6cbeginE[1];
.global .align 1 .b8 _ZN34_INTERNAL_da0f674b_4_k_cu_3d2c159d4cuda3std6ranges3__45__cpo4cendE[1];
.global .align 1 .b8 _ZN34_INTERNAL_da0f674b_4_k_cu_3d2c159d4cuda3std6ranges3__45__cpo7advanceE[1];
.global .align 1 .b8 _ZN34_INTERNAL_da0f674b_4_k_cu_3d2c159d4cuda3std6ranges3__45__cpo9iter_swapE[1];
.global .align 1 .b8 _ZN34_INTERNAL_da0f674b_4_k_cu_3d2c159d4cuda3std6ranges3__45__cpo4nextE[1];
.global .align 1 .b8 _ZN34_INTERNAL_da0f674b_4_k_cu_3d2c159d4cuda3std6ranges3__45__cpo4prevE[1];
.global .align 1 .b8 _ZN34_INTERNAL_da0f674b_4_k_cu_3d2c159d4cuda3std6ranges3__45__cpo4dataE[1];
.global .align 1 .b8 _ZN34_INTERNAL_da0f674b_4_k_cu_3d2c159d4cuda3std6ranges3__45__cpo5cdataE[1];
.global .align 1 .b8 _ZN34_INTERNAL_da0f674b_4_k_cu_3d2c159d4cuda3std6ranges3__45__cpo4sizeE[1];
.global .align 1 .b8 _ZN34_INTERNAL_da0f674b_4_k_cu_3d2c159d4cuda3std6ranges3__45__cpo5ssizeE[1];
.global .align 1 .b8 _ZN34_INTERNAL_da0f674b_4_k_cu_3d2c159d4cuda3std6ranges3__45__cpo8distanceE[1];
.global .align 1 .b8 _ZN34_INTERNAL_da0f674b_4_k_cu_3d2c159d6thrust24THRUST_300001_SM_1000_NS6system6detail10sequential3seqE[1];
.global .align 1 .b8 _ZN34_INTERNAL_da0f674b_4_k_cu_3d2c159d6thrust24THRUST_300001_SM_1000_NS12placeholders2_1E[1];
.global .align 1 .b8 _ZN34_INTERNAL_da0f674b_4_k_cu_3d2c159d6thrust24THRUST_300001_SM_1000_NS12placeholders2_2E[1];
.global .align 1 .b8 _ZN34_INTERNAL_da0f674b_4_k_cu_3d2c159d6thrust24THRUST_300001_SM_1000_NS12placeholders2_3E[1];
.global .align 1 .b8 _ZN34_INTERNAL_da0f674b_4_k_cu_3d2c159d6thrust24THRUST_300001_SM_1000_NS12placeholders2_4E[1];
.global .align 1 .b8 _ZN34_INTERNAL_da0f674b_4_k_cu_3d2c159d6thrust24THRUST_300001_SM_1000_NS12placeholders2_5E[1];
.global .align 1 .b8 _ZN34_INTERNAL_da0f674b_4_k_cu_3d2c159d6thrust24THRUST_300001_SM_1000_NS12placeholders2_6E[1];
.global .align 1 .b8 _ZN34_INTERNAL_da0f674b_4_k_cu_3d2c159d6thrust24THRUST_300001_SM_1000_NS12placeholders2_7E[1];
.global .align 1 .b8 _ZN34_INTERNAL_da0f674b_4_k_cu_3d2c159d6thrust24THRUST_300001_SM_1000_NS12placeholders2_8E[1];
.global .align 1 .b8 _ZN34_INTERNAL_da0f674b_4_k_cu_3d2c159d6thrust24THRUST_300001_SM_1000_NS12placeholders2_9E[1];
.global .align 1 .b8 _ZN34_INTERNAL_da0f674b_4_k_cu_3d2c159d6thrust24THRUST_300001_SM_1000_NS12placeholders3_10E[1];

.visible .entry _Z10fillKernelPhmiih(
	.param .u64 .ptr .align 1 _Z10fillKernelPhmiih_param_0,
	.param .u64 _Z10fillKernelPhmiih_param_1,
	.param .u32 _Z10fillKernelPhmiih_param_2,
	.param .u32 _Z10fillKernelPhmiih_param_3,
	.param .u8 _Z10fillKernelPhmiih_param_4
)
{
	.reg .pred 	%p<4>;
	.reg .b16 	%rs<2>;
	.reg .b32 	%r<13>;
	.reg .b64 	%rd<8>;

	ld.param.u64 	%rd1, [_Z10fillKernelPhmiih_param_0];
	ld.param.u64 	%rd2, [_Z10fillKernelPhmiih_param_1];
	ld.param.u32 	%r3, [_Z10fillKernelPhmiih_param_2];
	ld.param.u32 	%r4, [_Z10fillKernelPhmiih_param_3];
	ld.param.u8 	%rs1, [_Z10fillKernelPhmiih_param_4];
	mov.u32 	%r6, %ctaid.x;
	shl.b32 	%r7, %r6, 5;
	mov.u32 	%r8, %tid.x;
	add.s32 	%r1, %r7, %r8;
	mov.u32 	%r9, %ctaid.y;
	shl.b32 	%r10, %r9, 3;
	mov.u32 	%r11, %tid.y;
	add.s32 	%r12, %r10, %r11;
	setp.ge.s32 	%p1, %r1, %r3;
	setp.ge.s32 	%p2, %r12, %r4;
	or.pred  	%p3, %p1, %p2;
	@%p3 bra 	$L__BB0_2;
	cvta.to.global.u64 	%rd3, %rd1;
	cvt.u64.u32 	%rd4, %r12;
	cvt.s64.s32 	%rd5, %r1;
	mad.lo.s64 	%rd6, %rd2, %rd4, %rd5;
	add.s64 	%rd7, %rd3, %rd6;
	st.global.u8 	[%rd7], %rs1;
$L__BB0_2:
	ret;

}
	// .globl	_ZN3cub18CUB_300001_SM_10006detail11EmptyKernelIvEEvv
.visible .entry _ZN3cub18CUB_300001_SM_10006detail11EmptyKernelIvEEvv()
{


	ret;

}


// ===== COMPILED SASS (sm_100) =====

	.target	sm_100

	.elftype	@"ET_EXEC"


//--------------------- .note.nv.tkinfo           --------------------------
	.section	.note.nv.tkinfo,"",@"SHT_NOTE"
	.sectionflags	@"SHF_NOTE_NV_TKINFO"
	.tkinfo
        /*0018*/ 	.word	0x00000002
        /*0030*/ 	.string	""
        /*0030*/ 	.string	"ptxas"
        /*0030*/ 	.string	"Cuda compilation tools, release 13.0, V13.0.88"
        /*0030*/ 	.string	"Build cuda_13.0.r13.0/compiler.36424714_0"
        /*0030*/ 	.string	"-arch sm_100 -m 64 "



//--------------------- .note.nv.cuinfo           --------------------------
	.section	.note.nv.cuinfo,"",@"SHT_NOTE"
	.sectionflags	@"SHF_NOTE_NV_CUINFO"
        /*0018*/ 	.short	0x0002
        /*001a*/ 	.short	0x0064
        /*001c*/ 	.short	0x0082
	.zero		2


//--------------------- .nv.info                  --------------------------
	.section	.nv.info,"",@"SHT_CUDA_INFO"
	.align	4


	//----- nvinfo : EIATTR_REGCOUNT
	.align		4
        /*0000*/ 	.byte	0x04, 0x2f
        /*0002*/ 	.short	(.L_41 - .L_40)
	.align		4
.L_40:
        /*0004*/ 	.word	index@(_Z10fillKernelPhmiih)
        /*0008*/ 	.word	0x0000000a


	//----- nvinfo : EIATTR_FRAME_SIZE
	.align		4
.L_41:
        /*000c*/ 	.byte	0x04, 0x11
        /*000e*/ 	.short	(.L_43 - .L_42)
	.align		4
.L_42:
        /*0010*/ 	.word	index@(_Z10fillKernelPhmiih)
        /*0014*/ 	.word	0x00000000


	//----- nvinfo : EIATTR_REGCOUNT
	.align		4
.L_43:
        /*0018*/ 	.byte	0x04, 0x2f
        /*001a*/ 	.short	(.L_45 - .L_44)
	.align		4
.L_44:
        /*001c*/ 	.word	index@(_ZN3cub18CUB_300001_SM_10006detail11EmptyKernelIvEEvv)
        /*0020*/ 	.word	0x00000004


	//----- nvinfo : EIATTR_FRAME_SIZE
	.align		4
.L_45:
        /*0024*/ 	.byte	0x04, 0x11
        /*0026*/ 	.short	(.L_47 - .L_46)
	.align		4
.L_46:
        /*0028*/ 	.word	index@(_ZN3cub18CUB_300001_SM_10006detail11EmptyKernelIvEEvv)
        /*002c*/ 	.word	0x00000000


	//----- nvinfo : EIATTR_MIN_STACK_SIZE
	.align		4
.L_47:
        /*0030*/ 	.byte	0x04, 0x12
        /*0032*/ 	.short	(.L_49 - .L_48)
	.align		4
.L_48:
        /*0034*/ 	.word	index@(_ZN3cub18CUB_300001_SM_10006detail11EmptyKernelIvEEvv)
        /*0038*/ 	.word	0x00000000


	//----- nvinfo : EIATTR_MIN_STACK_SIZE
	.align		4
.L_49:
        /*003c*/ 	.byte	0x04, 0x12
        /*003e*/ 	.short	(.L_51 - .L_50)
	.align		4
.L_50:
        /*0040*/ 	.word	index@(_Z10fillKernelPhmiih)
        /*0044*/ 	.word	0x00000000
.L_51:


//--------------------- .nv.compat                --------------------------
	.section	.nv.compat,"",@"SHT_CUDA_COMPAT_INFO"
	.align	4
        /*0000*/ 	.byte	0x02, 0x09, 0x00, 0x00, 0x02, 0x02, 0x01, 0x00, 0x02, 0x05, 0x05, 0x00, 0x03, 0x07, 0x01, 0x01
        /*0010*/ 	.byte	0x02, 0x03, 0x00, 0x00, 0x02, 0x06, 0x01, 0x00, 0x04, 0x0b, 0x08, 0x00, 0x09, 0x00, 0x00, 0x00
        /*0020*/ 	.byte	0x00, 0x00, 0x00, 0x00


//--------------------- .nv.info._ZN3cub18CUB_300001_SM_10006detail11EmptyKernelIvEEvv --------------------------
	.section	.nv.info._ZN3cub18CUB_300001_SM_10006detail11EmptyKernelIvEEvv,"",@"SHT_CUDA_INFO"
	.sectionflags	@""
	.align	4


	//----- nvinfo : EIATTR_CUDA_API_VERSION
	.align		4
        /*0000*/ 	.byte	0x04, 0x37
        /*0002*/ 	.short	(.L_53 - .L_52)
.L_52:
        /*0004*/ 	.word	0x00000082


	//----- nvinfo : EIATTR_SPARSE_MMA_MASK
	.align		4
.L_53:
        /*0008*/ 	.byte	0x03, 0x50
        /*000a*/ 	.short	0x0000


	//----- nvinfo : EIATTR_MAXREG_COUNT
	.align		4
        /*000c*/ 	.byte	0x03, 0x1b
        /*000e*/ 	.short	0x00ff


	//----- nvinfo : EIATTR_MERCURY_ISA_VERSION
	.align		4
        /*0010*/ 	.byte	0x03, 0x5f
        /*0012*/ 	.short	0x0101


	//----- nvinfo : EIATTR_VRC_CTA_INIT_COUNT
	.align		4
        /*0014*/ 	.byte	0x02, 0x4a
	.zero		1
	.zero		1


	//----- nvinfo : EIATTR_EXIT_INSTR_OFFSETS
	.align		4
        /*0018*/ 	.byte	0x04, 0x1c
        /*001a*/ 	.short	(.L_55 - .L_54)


	//   ....[0]....
.L_54:
        /*001c*/ 	.word	0x00000010


	//----- nvinfo : EIATTR_SW_WAR
	.align		4
.L_55:
        /*0020*/ 	.byte	0x04, 0x36
        /*0022*/ 	.short	(.L_57 - .L_56)
.L_56:
        /*0024*/ 	.word	0x00000008
.L_57:


//--------------------- .nv.info._Z10fillKernelPhmiih --------------------------
	.section	.nv.info._Z10fillKernelPhmiih,"",@"SHT_CUDA_INFO"
	.sectionflags	@""
	.align	4


	//----- nvinfo : EIATTR_CUDA_API_VERSION
	.align		4
        /*0000*/ 	.byte	0x04, 0x37
        /*0002*/ 	.short	(.L_59 - .L_58)
.L_58:
        /*0004*/ 	.word	0x00000082


	//----- nvinfo : EIATTR_KPARAM_INFO
	.align		4
.L_59:
        /*0008*/ 	.byte	0x04, 0x17
        /*000a*/ 	.short	(.L_61 - .L_60)
.L_60:
        /*000c*/ 	.word	0x00000000
        /*0010*/ 	.short	0x0004
        /*0012*/ 	.short	0x0018
        /*0014*/ 	.byte	0x00, 0xf0, 0x05, 0x00


	//----- nvinfo : EIATTR_KPARAM_INFO
	.align		4
.L_61:
        /*0018*/ 	.byte	0x04, 0x17
        /*001a*/ 	.short	(.L_63 - .L_62)
.L_62:
        /*001c*/ 	.word	0x00000000
        /*0020*/ 	.short	0x0003
        /*0022*/ 	.short	0x0014
        /*0024*/ 	.byte	0x00, 0xf0, 0x11, 0x00


	//----- nvinfo : EIATTR_KPARAM_INFO
	.align		4
.L_63:
        /*0028*/ 	.byte	0x04, 0x17
        /*002a*/ 	.short	(.L_65 - .L_64)
.L_64:
        /*002c*/ 	.word	0x00000000
        /*0030*/ 	.short	0x0002
        /*0032*/ 	.short	0x0010
        /*0034*/ 	.byte	0x00, 0xf0, 0x11, 0x00


	//----- nvinfo : EIATTR_KPARAM_INFO
	.align		4
.L_65:
        /*0038*/ 	.byte	0x04, 0x17
        /*003a*/ 	.short	(.L_67 - .L_66)
.L_66:
        /*003c*/ 	.word	0x00000000
        /*0040*/ 	.short	0x0001
        /*0042*/ 	.short	0x0008
        /*0044*/ 	.byte	0x00, 0xf0, 0x21, 0x00


	//----- nvinfo : EIATTR_KPARAM_INFO
	.align		4
.L_67:
        /*0048*/ 	.byte	0x04, 0x17
        /*004a*/ 	.short	(.L_69 - .L_68)
.L_68:
        /*004c*/ 	.word	0x00000000
        /*0050*/ 	.short	0x0000
        /*0052*/ 	.short	0x0000
        /*0054*/ 	.byte	0x00, 0xf5, 0x21, 0x00


	//----- nvinfo : EIATTR_SPARSE_MMA_MASK
	.align		4
.L_69:
        /*0058*/ 	.byte	0x03, 0x50
        /*005a*/ 	.short	0x0000


	//----- nvinfo : EIATTR_MAXREG_COUNT
	.align		4
        /*005c*/ 	.byte	0x03, 0x1b
        /*005e*/ 	.short	0x00ff


	//----- nvinfo : EIATTR_MERCURY_ISA_VERSION
	.align		4
        /*0060*/ 	.byte	0x03, 0x5f
        /*0062*/ 	.short	0x0101


	//----- nvinfo : EIATTR_VRC_CTA_INIT_COUNT
	.align		4
        /*0064*/ 	.byte	0x02, 0x4a
	.zero		1
	.zero		1


	//----- nvinfo : EIATTR_EXIT_INSTR_OFFSETS
	.align		4
        /*0068*/ 	.byte	0x04, 0x1c
        /*006a*/ 	.short	(.L_71 - .L_70)


	//   ....[0]....
.L_70:
        /*006c*/ 	.word	0x000000a0


	//   ....[1]....
        /*0070*/ 	.word	0x00000140


	//----- nvinfo : EIATTR_CBANK_PARAM_SIZE
	.align		4
.L_71:
        /*0074*/ 	.byte	0x03, 0x19
        /*0076*/ 	.short	0x0019


	//----- nvinfo : EIATTR_PARAM_CBANK
	.align		4
        /*0078*/ 	.byte	0x04, 0x0a
        /*007a*/ 	.short	(.L_73 - .L_72)
	.align		4
.L_72:
        /*007c*/ 	.word	index@(.nv.constant0._Z10fillKernelPhmiih)
        /*0080*/ 	.short	0x0380
        /*0082*/ 	.short	0x0019


	//----- nvinfo : EIATTR_SW_WAR
	.align		4
.L_73:
        /*0084*/ 	.byte	0x04, 0x36
        /*0086*/ 	.short	(.L_75 - .L_74)
.L_74:
        /*0088*/ 	.word	0x00000008
.L_75:


//--------------------- .nv.callgraph             --------------------------
	.section	.nv.callgraph,"",@"SHT_CUDA_CALLGRAPH"
	.align	4
	.sectionentsize	8
	.align		4
        /*0000*/ 	.word	0x00000000
	.align		4
        /*0004*/ 	.word	0xffffffff
	.align		4
        /*0008*/ 	.word	0x00000000
	.align		4
        /*000c*/ 	.word	0xfffffffe
	.align		4
        /*0010*/ 	.word	0x00000000
	.align		4
        /*0014*/ 	.word	0xfffffffd
	.align		4
        /*0018*/ 	.word	0x00000000
	.align		4
        /*001c*/ 	.word	0xfffffffc


//--------------------- .nv.constant4             --------------------------
	.section	.nv.constant4,"a",@progbits
	.align	8
	.align		8
.nv.constant4:
        /*0000*/ 	.dword	_ZN34_INTERNAL_da0f674b_4_k_cu_3d2c159d4cuda3std3__45__cpo5beginE
	.align		8
        /*0008*/ 	.dword	_ZN34_INTERNAL_da0f674b_4_k_cu_3d2c159d4cuda3std3__45__cpo3endE
	.align		8
        /*0010*/ 	.dword	_ZN34_INTERNAL_da0f674b_4_k_cu_3d2c159d4cuda3std3__45__cpo6cbeginE
	.align		8
        /*0018*/ 	.dword	_ZN34_INTERNAL_da0f674b_4_k_cu_3d2c159d4cuda3std3__45__cpo4cendE
	.align		8
        /*0020*/ 	.dword	_ZN34_INTERNAL_da0f674b_4_k_cu_3d2c159d4cuda3std3__45__cpo6rbeginE
	.align		8
        /*0028*/ 	.dword	_ZN34_INTERNAL_da0f674b_4_k_cu_3d2c159d4cuda3std3__45__cpo4rendE
	.align		8
        /*0030*/ 	.dword	_ZN34_INTERNAL_da0f674b_4_k_cu_3d2c159d4cuda3std3__45__cpo7crbeginE
	.align		8
        /*0038*/ 	.dword	_ZN34_INTERNAL_da0f674b_4_k_cu_3d2c159d4cuda3std3__45__cpo5crendE
	.align		8
        /*0040*/ 	.dword	_ZN34_INTERNAL_da0f674b_4_k_cu_3d2c159d4cuda3std3__436_GLOBAL__N__da0f674b_4_k_cu_3d2c159d6ignoreE
	.align		8
        /*0048*/ 	.dword	_ZN34_INTERNAL_da0f674b_4_k_cu_3d2c159d4cuda3std3__419piecewise_constructE
	.align		8
        /*0050*/ 	.dword	_ZN34_INTERNAL_da0f674b_4_k_cu_3d2c159d4cuda3std3__48in_placeE
	.align		8
        /*0058*/ 	.dword	_ZN34_INTERNAL_da0f674b_4_k_cu_3d2c159d4cuda3std3__420unreachable_sentinelE
	.align		8
        /*0060*/ 	.dword	_ZN34_INTERNAL_da0f674b_4_k_cu_3d2c159d4cuda3std3__47nulloptE
	.align		8
        /*0068*/ 	.dword	_ZN34_INTERNAL_da0f674b_4_k_cu_3d2c159d4cuda3std3__48unexpectE
	.align		8
        /*0070*/ 	.dword	_ZN34_INTERNAL_da0f674b_4_k_cu_3d2c159d4cuda3std6ranges3__45__cpo4swapE
	.align		8
        /*0078*/ 	.dword	_ZN34_INTERNAL_da0f674b_4_k_cu_3d2c159d4cuda3std6ranges3__45__cpo9iter_moveE
	.align		8
        /*0080*/ 	.dword	_ZN34_INTERNAL_da0f674b_4_k_cu_3d2c159d4cuda3std6ranges3__45__cpo5beginE
	.align		8
        /*0088*/ 	.dword	_ZN34_INTERNAL_da0f674b_4_k_cu_3d2c159d4cuda3std6ranges3__45__cpo3endE
	.align		8
        /*0090*/ 	.dword	_ZN34_INTERNAL_da0f674b_4_k_cu_3d2c159d4cuda3std6ranges3__45__cpo6cbeginE
	.align		8
        /*0098*/ 	.dword	_ZN34_INTERNAL_da0f674b_4_k_cu_3d2c159d4cuda3std6ranges3__45__cpo4cendE
	.align		8
        /*00a0*/ 	.dword	_ZN34_INTERNAL_da0f674b_4_k_cu_3d2c159d4cuda3std6ranges3__45__cpo7advanceE
	.align		8
        /*00a8*/ 	.dword	_ZN34_INTERNAL_da0f674b_4_k_cu_3d2c159d4cuda3std6ranges3__45__cpo9iter_swapE
	.align		8
        /*00b0*/ 	.dword	_ZN34_INTERNAL_da0f674b_4_k_cu_3d2c159d4cuda3std6ranges3__45__cpo4nextE
	.align		8
        /*00b8*/ 	.dword	_ZN34_INTERNAL_da0f674b_4_k_cu_3d2c159d4cuda3std6ranges3__45__cpo4prevE
	.align		8
        /*00c0*/ 	.dword	_ZN34_INTERNAL_da0f674b_4_k_cu_3d2c159d4cuda3std6ranges3__45__cpo4dataE
	.align		8
        /*00c8*/ 	.dword	_ZN34_INTERNAL_da0f674b_4_k_cu_3d2c159d4cuda3std6ranges3__45__cpo5cdataE
	.align		8
        /*00d0*/ 	.dword	_ZN34_INTERNAL_da0f674b_4_k_cu_3d2c159d4cuda3std6ranges3__45__cpo4sizeE
	.align		8
        /*00d8*/ 	.dword	_ZN34_INTERNAL_da0f674b_4_k_cu_3d2c159d4cuda3std6ranges3__45__cpo5ssizeE
	.align		8
        /*00e0*/ 	.dword	_ZN34_INTERNAL_da0f674b_4_k_cu_3d2c159d4cuda3std6ranges3__45__cpo8distanceE
	.align		8
        /*00e8*/ 	.dword	_ZN34_INTERNAL_da0f674b_4_k_cu_3d2c159d6thrust24THRUST_300001_SM_1000_NS6system6detail10sequential3seqE
	.align		8
        /*00f0*/ 	.dword	_ZN34_INTERNAL_da0f674b_4_k_cu_3d2c159d6thrust24THRUST_300001_SM_1000_NS12placeholders2_1E
	.align		8
        /*00f8*/ 	.dword	_ZN34_INTERNAL_da0f674b_4_k_cu_3d2c159d6thrust24THRUST_300001_SM_1000_NS12placeholders2_2E
	.align		8
        /*0100*/ 	.dword	_ZN34_INTERNAL_da0f674b_4_k_cu_3d2c159d6thrust24THRUST_300001_SM_1000_NS12placeholders2_3E
	.align		8
        /*0108*/ 	.dword	_ZN34_INTERNAL_da0f674b_4_k_cu_3d2c159d6thrust24THRUST_300001_SM_1000_NS12placeholders2_4E
	.align		8
        /*0110*/ 	.dword	_ZN34_INTERNAL_da0f674b_4_k_cu_3d2c159d6thrust24THRUST_300001_SM_1000_NS12placeholders2_5E
	.align		8
        /*0118*/ 	.dword	_ZN34_INTERNAL_da0f674b_4_k_cu_3d2c159d6thrust24THRUST_300001_SM_1000_NS12placeholders2_6E
	.align		8
        /*0120*/ 	.dword	_ZN34_INTERNAL_da0f674b_4_k_cu_3d2c159d6thrust24THRUST_300001_SM_1000_NS12placeholders2_7E
	.align		8
        /*0128*/ 	.dword	_ZN34_INTERNAL_da0f674b_4_k_cu_3d2c159d6thrust24THRUST_300001_SM_1000_NS12placeholders2_8E
	.align		8
        /*0130*/ 	.dword	_ZN34_INTERNAL_da0f674b_4_k_cu_3d2c159d6thrust24THRUST_300001_SM_1000_NS12placeholders2_9E
	.align		8
        /*0138*/ 	.dword	_ZN34_INTERNAL_da0f674b_4_k_cu_3d2c159d6thrust24THRUST_300001_SM_1000_NS12placeholders3_10E


//--------------------- .text._ZN3cub18CUB_300001_SM_10006detail11EmptyKernelIvEEvv --------------------------
	.section	.text._ZN3cub18CUB_300001_SM_10006detail11EmptyKernelIvEEvv,"ax",@progbits
	.align	128
        .global         _ZN3cub18CUB_300001_SM_10006detail11EmptyKernelIvEEvv
        .type           _ZN3cub18CUB_300001_SM_10006detail11EmptyKernelIvEEvv,@function
        .size           _ZN3cub18CUB_300001_SM_10006detail11EmptyKernelIvEEvv,(.L_x_2 - _ZN3cub18CUB_300001_SM_10006detail11EmptyKernelIvEEvv)
        .other          _ZN3cub18CUB_300001_SM_10006detail11EmptyKernelIvEEvv,@"STO_CUDA_ENTRY STV_DEFAULT"
_ZN3cub18CUB_300001_SM_10006detail11EmptyKernelIvEEvv:
.text._ZN3cub18CUB_300001_SM_10006detail11EmptyKernelIvEEvv:
[----:B------:R-:W-:Y:S01]  /*0000*/  LDC R1, c[0x0][0x37c] ;  /* 0x0000df00ff017b82 */ /* 0x000fe20000000800 */
[----:B------:R-:W-:Y:S05]  /*0010*/  EXIT ;  /* 0x000000000000794d */ /* 0x000fea0003800000 */
.L_x_0:
[----:B------:R-:W-:-:S00]  /*0020*/  BRA `(.L_x_0) ;  /* 0xfffffffc00fc7947 */ /* 0x000fc0000383ffff */
[----:B------:R-:W-:-:S00]  /*0030*/  NOP ;  /* 0x0000000000007918 */ /* 0x000fc00000000000 */
        /* <DEDUP_REMOVED lines=12> */
.L_x_2:


//--------------------- .text._Z10fillKernelPhmiih --------------------------
	.section	.text._Z10fillKernelPhmiih,"ax",@progbits
	.align	128
        .global         _Z10fillKernelPhmiih
        .type           _Z10fillKernelPhmiih,@function
        .size           _Z10fillKernelPhmiih,(.L_x_3 - _Z10fillKernelPhmiih)
        .other          _Z10fillKernelPhmiih,@"STO_CUDA_ENTRY STV_DEFAULT"
_Z10fillKernelPhmiih:
.text._Z10fillKernelPhmiih:
[----:B------:R-:W-:Y:S01]  /*0000*/  LDC R1, c[0x0][0x37c] ;  /* 0x0000df00ff017b82 */ /* 0x000fe20000000800 */
[----:B------:R-:W0:Y:S01]  /*0010*/  S2R R5, SR_CTAID.Y ;  /* 0x0000000000057919 */ /* 0x000e220000002600 */
[----:B------:R-:W1:Y:S01]  /*0020*/  LDCU.64 UR4, c[0x0][0x390] ;  /* 0x00007200ff0477ac */ /* 0x000e620008000a00 */
[----:B------:R-:W0:Y:S01]  /*0030*/  S2R R0, SR_TID.Y ;  /* 0x0000000000007919 */ /* 0x000e220000002200 */
[----:B------:R-:W2:Y:S01]  /*0040*/  S2R R2, SR_CTAID.X ;  /* 0x0000000000027919 */ /* 0x000ea20000002500 */
[----:B------:R-:W2:Y:S01]  /*0050*/  S2R R3, SR_TID.X ;  /* 0x0000000000037919 */ /* 0x000ea20000002100 */
[----:B0-----:R-:W-:-:S05]  /*0060*/  IMAD R5, R5, 0x8, R0 ;  /* 0x0000000805057824 */ /* 0x001fca00078e0200 */
[----:B-1----:R-:W-:Y:S01]  /*0070*/  ISETP.GE.AND P0, PT, R5, UR5, PT ;  /* 0x0000000505007c0c */ /* 0x002fe2000bf06270 */
[----:B--2---:R-:W-:-:S05]  /*0080*/  IMAD R2, R2, 0x20, R3 ;  /* 0x0000002002027824 */ /* 0x004fca00078e0203 */
[----:B------:R-:W-:-:S13]  /*0090*/  ISETP.GE.OR P0, PT, R2, UR4, P0 ;  /* 0x0000000402007c0c */ /* 0x000fda0008706670 */
[----:B------:R-:W-:Y:S05]  /*00a0*/  @P0 EXIT ;  /* 0x000000000000094d */ /* 0x000fea0003800000 */
[----:B------:R-:W0:Y:S01]  /*00b0*/  LDCU.128 UR8, c[0x0][0x380] ;  /* 0x00007000ff0877ac */ /* 0x000e220008000c00 */
[----:B------:R-:W1:Y:S01]  /*00c0*/  LDC.U8 R7, c[0x0][0x398] ;  /* 0x0000e600ff077b82 */ /* 0x000e620000000000 */
[--C-:B------:R-:W-:Y:S01]  /*00d0*/  SHF.R.S32.HI R3, RZ, 0x1f, R2.reuse ;  /* 0x0000001fff037819 */ /* 0x100fe20000011402 */
[----:B------:R-:W1:Y:S02]  /*00e0*/  LDCU.64 UR4, c[0x0][0x358] ;  /* 0x00006b00ff0477ac */ /* 0x000e640008000a00 */
[----:B0-----:R-:W-:-:S04]  /*00f0*/  IMAD.WIDE.U32 R2, R5, UR10, R2 ;  /* 0x0000000a05027c25 */ /* 0x001fc8000f8e0002 */
[----:B------:R-:W-:Y:S01]  /*0100*/  IMAD R5, R5, UR11, R3 ;  /* 0x0000000b05057c24 */ /* 0x000fe2000f8e0203 */
[----:B------:R-:W-:-:S04]  /*0110*/  IADD3 R2, P0, PT, R2, UR8, RZ ;  /* 0x0000000802027c10 */ /* 0x000fc8000ff1e0ff */
[----:B------:R-:W-:-:S05]  /*0120*/  IADD3.X R3, PT, PT, R5, UR9, RZ, P0, !PT ;  /* 0x0000000905037c10 */ /* 0x000fca00087fe4ff */
[----:B-1----:R-:W-:Y:S01]  /*0130*/  STG.E.U8 desc[UR4][R2.64], R7 ;  /* 0x0000000702007986 */ /* 0x002fe2000c101104 */
[----:B------:R-:W-:Y:S05]  /*0140*/  EXIT ;  /* 0x000000000000794d */ /* 0x000fea0003800000 */
.L_x_1:
        /* <DEDUP_REMOVED lines=11> */
.L_x_3:


//--------------------- .nv.shared.reserved.0     --------------------------
	.section	.nv.shared.reserved.0,"aw",@nobits
	.weak		__nv_reservedSMEM_offset_0_alias
	.size		__nv_reservedSMEM_offset_0_alias, 0, 64
	.other		__nv_reservedSMEM_offset_0_alias,@"STO_CUDA_RESERVED_SHARED STV_DEFAULT"
__nv_reservedSMEM_offset_0_alias:
	.zero		0
	.zero		64


//--------------------- .nv.global                --------------------------
	.section	.nv.global,"aw",@nobits
.nv.global:
	.type		_ZN34_INTERNAL_da0f674b_4_k_cu_3d2c159d6thrust24THRUST_300001_SM_1000_NS12placeholders2_5E,@object
	.size		_ZN34_INTERNAL_da0f674b_4_k_cu_3d2c159d6thrust24THRUST_300001_SM_1000_NS12placeholders2_5E,(_ZN34_INTERNAL_da0f674b_4_k_cu_3d2c159d4cuda3std3__45__cpo6cbeginE - _ZN34_INTERNAL_da0f674b_4_k_cu_3d2c159d6thrust24THRUST_300001_SM_1000_NS12placeholders2_5E)
_ZN34_INTERNAL_da0f674b_4_k_cu_3d2c159d6thrust24THRUST_300001_SM_1000_NS12placeholders2_5E:
	.zero		1
	.type		_ZN34_INTERNAL_da0f674b_4_k_cu_3d2c159d4cuda3std3__45__cpo6cbeginE,@object
	.size		_ZN34_INTERNAL_da0f674b_4_k_cu_3d2c159d4cuda3std3__45__cpo6cbeginE,(_ZN34_INTERNAL_da0f674b_4_k_cu_3d2c159d4cuda3std6ranges3__45__cpo6cbeginE - _ZN34_INTERNAL_da0f674b_4_k_cu_3d2c159d4cuda3std3__45__cpo6cbeginE)
_ZN34_INTERNAL_da0f674b_4_k_cu_3d2c159d4cuda3std3__45__cpo6cbeginE:
	.zero		1
	.type		_ZN34_INTERNAL_da0f674b_4_k_cu_3d2c159d4cuda3std6ranges3__45__cpo6cbeginE,@object
	.size		_ZN34_INTERNAL_da0f674b_4_k_cu_3d2c159d4cuda3std6ranges3__45__cpo6cbeginE,(_ZN34_INTERNAL_da0f674b_4_k_cu_3d2c159d4cuda3std3__48in_placeE - _ZN34_INTERNAL_da0f674b_4_k_cu_3d2c159d4cuda3std6ranges3__45__cpo6cbeginE)
_ZN34_INTERNAL_da0f674b_4_k_cu_3d2c159d4cuda3std6ranges3__45__cpo6cbeginE:
	.zero		1
	.type		_ZN34_INTERNAL_da0f674b_4_k_cu_3d2c159d4cuda3std3__48in_placeE,@object
	.size		_ZN34_INTERNAL_da0f674b_4_k_cu_3d2c159d4cuda3std3__48in_placeE,(_ZN34_INTERNAL_da0f674b_4_k_cu_3d2c159d4cuda3std6ranges3__45__cpo4sizeE - _ZN34_INTERNAL_da0f674b_4_k_cu_3d2c159d4cuda3std3__48in_placeE)
_ZN34_INTERNAL_da0f674b_4_k_cu_3d2c159d4cuda3std3__48in_placeE:
	.zero		1
	.type		_ZN34_INTERNAL_da0f674b_4_k_cu_3d2c159d4cuda3std6ranges3__45__cpo4sizeE,@object
	.size		_ZN34_INTERNAL_da0f674b_4_k_cu_3d2c159d4cuda3std6ranges3__45__cpo4sizeE,(_ZN34_INTERNAL_da0f674b_4_k_cu_3d2c159d6thrust24THRUST_300001_SM_1000_NS12placeholders2_9E - _ZN34_INTERNAL_da0f674b_4_k_cu_3d2c159d4cuda3std6ranges3__45__cpo4sizeE)
_ZN34_INTERNAL_da0f674b_4_k_cu_3d2c159d4cuda3std6ranges3__45__cpo4sizeE:
	.zero		1
	.type		_ZN34_INTERNAL_da0f674b_4_k_cu_3d2c159d6thrust24THRUST_300001_SM_1000_NS12placeholders2_9E,@object
	.size		_ZN34_INTERNAL_da0f674b_4_k_cu_3d2c159d6thrust24THRUST_300001_SM_1000_NS12placeholders2_9E,(_ZN34_INTERNAL_da0f674b_4_k_cu_3d2c159d4cuda3std3__45__cpo7crbeginE - _ZN34_INTERNAL_da0f674b_4_k_cu_3d2c159d6thrust24THRUST_300001_SM_1000_NS12placeholders2_9E)
_ZN34_INTERNAL_da0f674b_4_k_cu_3d2c159d6thrust24THRUST_300001_SM_1000_NS12placeholders2_9E:
	.zero		1
	.type		_ZN34_INTERNAL_da0f674b_4_k_cu_3d2c159d4cuda3std3__45__cpo7crbeginE,@object
	.size		_ZN34_INTERNAL_da0f674b_4_k_cu_3d2c159d4cuda3std3__45__cpo7crbeginE,(_ZN34_INTERNAL_da0f674b_4_k_cu_3d2c159d4cuda3std6ranges3__45__cpo4nextE - _ZN34_INTERNAL_da0f674b_4_k_cu_3d2c159d4cuda3std3__45__cpo7crbeginE)
_ZN34_INTERNAL_da0f674b_4_k_cu_3d2c159d4cuda3std3__45__cpo7crbeginE:
	.zero		1
	.type		_ZN34_INTERNAL_da0f674b_4_k_cu_3d2c159d4cuda3std6ranges3__45__cpo4nextE,@object
	.size		_ZN34_INTERNAL_da0f674b_4_k_cu_3d2c159d4cuda3std6ranges3__45__cpo4nextE,(_ZN34_INTERNAL_da0f674b_4_k_cu_3d2c159d4cuda3std6ranges3__45__cpo4swapE - _ZN34_INTERNAL_da0f674b_4_k_cu_3d2c159d4cuda3std6ranges3__45__cpo4nextE)
_ZN34_INTERNAL_da0f674b_4_k_cu_3d2c159d4cuda3std6ranges3__45__cpo4nextE:
	.zero		1
	.type		_ZN34_INTERNAL_da0f674b_4_k_cu_3d2c159d4cuda3std6ranges3__45__cpo4swapE,@object
	.size		_ZN34_INTERNAL_da0f674b_4_k_cu_3d2c159d4cuda3std6ranges3__45__cpo4swapE,(_ZN34_INTERNAL_da0f674b_4_k_cu_3d2c159d6thrust24THRUST_300001_SM_1000_NS12placeholders2_1E - _ZN34_INTERNAL_da0f674b_4_k_cu_3d2c159d4cuda3std6ranges3__45__cpo4swapE)
_ZN34_INTERNAL_da0f674b_4_k_cu_3d2c159d4cuda3std6ranges3__45__cpo4swapE:
	.zero		1
	.type		_ZN34_INTERNAL_da0f674b_4_k_cu_3d2c159d6thrust24THRUST_300001_SM_1000_NS12placeholders2_1E,@object
	.size		_ZN34_INTERNAL_da0f674b_4_k_cu_3d2c159d6thrust24THRUST_300001_SM_1000_NS12placeholders2_1E,(_ZN34_INTERNAL_da0f674b_4_k_cu_3d2c159d6thrust24THRUST_300001_SM_1000_NS12placeholders2_3E - _ZN34_INTERNAL_da0f674b_4_k_cu_3d2c159d6thrust24THRUST_300001_SM_1000_NS12placeholders2_1E)
_ZN34_INTERNAL_da0f674b_4_k_cu_3d2c159d6thrust24THRUST_300001_SM_1000_NS12placeholders2_1E:
	.zero		1
	.type		_ZN34_INTERNAL_da0f674b_4_k_cu_3d2c159d6thrust24THRUST_300001_SM_1000_NS12placeholders2_3E,@object
	.size		_ZN34_INTERNAL_da0f674b_4_k_cu_3d2c159d6thrust24THRUST_300001_SM_1000_NS12placeholders2_3E,(_ZN34_INTERNAL_da0f674b_4_k_cu_3d2c159d4cuda3std3__45__cpo5beginE - _ZN34_INTERNAL_da0f674b_4_k_cu_3d2c159d6thrust24THRUST_300001_SM_1000_NS12placeholders2_3E)
_ZN34_INTERNAL_da0f674b_4_k_cu_3d2c159d6thrust24THRUST_300001_SM_1000_NS12placeholders2_3E:
	.zero		1
	.type		_ZN34_INTERNAL_da0f674b_4_k_cu_3d2c159d4cuda3std3__45__cpo5beginE,@object
	.size		_ZN34_INTERNAL_da0f674b_4_k_cu_3d2c159d4cuda3std3__45__cpo5beginE,(_ZN34_INTERNAL_da0f674b_4_k_cu_3d2c159d4cuda3std6ranges3__45__cpo5beginE - _ZN34_INTERNAL_da0f674b_4_k_cu_3d2c159d4cuda3std3__45__cpo5beginE)
_ZN34_INTERNAL_da0f674b_4_k_cu_3d2c159d4cuda3std3__45__cpo5beginE:
	.zero		1
	.type		_ZN34_INTERNAL_da0f674b_4_k_cu_3d2c159d4cuda3std6ranges3__45__cpo5beginE,@object
	.size		_ZN34_INTERNAL_da0f674b_4_k_cu_3d2c159d4cuda3std6ranges3__45__cpo5beginE,(_ZN34_INTERNAL_da0f674b_4_k_cu_3d2c159d4cuda3std3__436_GLOBAL__N__da0f674b_4_k_cu_3d2c159d6ignoreE - _ZN34_INTERNAL_da0f674b_4_k_cu_3d2c159d4cuda3std6ranges3__45__cpo5beginE)
_ZN34_INTERNAL_da0f674b_4_k_cu_3d2c159d4cuda3std6ranges3__45__cpo5beginE:
	.zero		1
	.type		_ZN34_INTERNAL_da0f674b_4_k_cu_3d2c159d4cuda3std3__436_GLOBAL__N__da0f674b_4_k_cu_3d2c159d6ignoreE,@object
	.size		_ZN34_INTERNAL_da0f674b_4_k_cu_3d2c159d4cuda3std3__436_GLOBAL__N__da0f674b_4_k_cu_3d2c159d6ignoreE,(_ZN34_INTERNAL_da0f674b_4_k_cu_3d2c159d4cuda3std6ranges3__45__cpo4dataE - _ZN34_INTERNAL_da0f674b_4_k_cu_3d2c159d4cuda3std3__436_GLOBAL__N__da0f674b_4_k_cu_3d2c159d6ignoreE)
_ZN34_INTERNAL_da0f674b_4_k_cu_3d2c159d4cuda3std3__436_GLOBAL__N__da0f674b_4_k_cu_3d2c159d6ignoreE:
	.zero		1
	.type		_ZN34_INTERNAL_da0f674b_4_k_cu_3d2c159d4cuda3std6ranges3__45__cpo4dataE,@object
	.size		_ZN34_INTERNAL_da0f674b_4_k_cu_3d2c159d4cuda3std6ranges3__45__cpo4dataE,(_ZN34_INTERNAL_da0f674b_4_k_cu_3d2c159d6thrust24THRUST_300001_SM_1000_NS12placeholders2_7E - _ZN34_INTERNAL_da0f674b_4_k_cu_3d2c159d4cuda3std6ranges3__45__cpo4dataE)
_ZN34_INTERNAL_da0f674b_4_k_cu_3d2c159d4cuda3std6ranges3__45__cpo4dataE:
	.zero		1
	.type		_ZN34_INTERNAL_da0f674b_4_k_cu_3d2c159d6thrust24THRUST_300001_SM_1000_NS12placeholders2_7E,@object
	.size		_ZN34_INTERNAL_da0f674b_4_k_cu_3d2c159d6thrust24THRUST_300001_SM_1000_NS12placeholders2_7E,(_ZN34_INTERNAL_da0f674b_4_k_cu_3d2c159d4cuda3std3__45__cpo6rbeginE - _ZN34_INTERNAL_da0f674b_4_k_cu_3d2c159d6thrust24THRUST_300001_SM_1000_NS12placeholders2_7E)
_ZN34_INTERNAL_da0f674b_4_k_cu_3d2c159d6thrust24THRUST_300001_SM_1000_NS12placeholders2_7E:
	.zero		1
	.type		_ZN34_INTERNAL_da0f674b_4_k_cu_3d2c159d4cuda3std3__45__cpo6rbeginE,@object
	.size		_ZN34_INTERNAL_da0f674b_4_k_cu_3d2c159d4cuda3std3__45__cpo6rbeginE,(_ZN34_INTERNAL_da0f674b_4_k_cu_3d2c159d4cuda3std6ranges3__45__cpo7advanceE - _ZN34_INTERNAL_da0f674b_4_k_cu_3d2c159d4cuda3std3__45__cpo6rbeginE)
_ZN34_INTERNAL_da0f674b_4_k_cu_3d2c159d4cuda3std3__45__cpo6rbeginE:
	.zero		1
	.type		_ZN34_INTERNAL_da0f674b_4_k_cu_3d2c159d4cuda3std6ranges3__45__cpo7advanceE,@object
	.size		_ZN34_INTERNAL_da0f674b_4_k_cu_3d2c159d4cuda3std6ranges3__45__cpo7advanceE,(_ZN34_INTERNAL_da0f674b_4_k_cu_3d2c159d4cuda3std3__47nulloptE - _ZN34_INTERNAL_da0f674b_4_k_cu_3d2c159d4cuda3std6ranges3__45__cpo7advanceE)
_ZN34_INTERNAL_da0f674b_4_k_cu_3d2c159d4cuda3std6ranges3__45__cpo7advanceE:
	.zero		1
	.type		_ZN34_INTERNAL_da0f674b_4_k_cu_3d2c159d4cuda3std3__47nulloptE,@object
	.size		_ZN34_INTERNAL_da0f674b_4_k_cu_3d2c159d4cuda3std3__47nulloptE,(_ZN34_INTERNAL_da0f674b_4_k_cu_3d2c159d4cuda3std6ranges3__45__cpo8distanceE - _ZN34_INTERNAL_da0f674b_4_k_cu_3d2c159d4cuda3std3__47nulloptE)
_ZN34_INTERNAL_da0f674b_4_k_cu_3d2c159d4cuda3std3__47nulloptE:
	.zero		1
	.type		_ZN34_INTERNAL_da0f674b_4_k_cu_3d2c159d4cuda3std6ranges3__45__cpo8distanceE,@object
	.size		_ZN34_INTERNAL_da0f674b_4_k_cu_3d2c159d4cuda3std6ranges3__45__cpo8distanceE,(_ZN34_INTERNAL_da0f674b_4_k_cu_3d2c159d6thrust24THRUST_300001_SM_1000_NS12placeholders2_6E - _ZN34_INTERNAL_da0f674b_4_k_cu_3d2c159d4cuda3std6ranges3__45__cpo8distanceE)
_ZN34_INTERNAL_da0f674b_4_k_cu_3d2c159d4cuda3std6ranges3__45__cpo8distanceE:
	.zero		1
	.type		_ZN34_INTERNAL_da0f674b_4_k_cu_3d2c159d6thrust24THRUST_300001_SM_1000_NS12placeholders2_6E,@object
	.size		_ZN34_INTERNAL_da0f674b_4_k_cu_3d2c159d6thrust24THRUST_300001_SM_1000_NS12placeholders2_6E,(_ZN34_INTERNAL_da0f674b_4_k_cu_3d2c159d4cuda3std3__45__cpo4cendE - _ZN34_INTERNAL_da0f674b_4_k_cu_3d2c159d6thrust24THRUST_300001_SM_1000_NS12placeholders2_6E)
_ZN34_INTERNAL_da0f674b_4_k_cu_3d2c159d6thrust24THRUST_300001_SM_1000_NS12placeholders2_6E:
	.zero		1
	.type		_ZN34_INTERNAL_da0f674b_4_k_cu_3d2c159d4cuda3std3__45__cpo4cendE,@object
	.size		_ZN34_INTERNAL_da0f674b_4_k_cu_3d2c159d4cuda3std3__45__cpo4cendE,(_ZN34_INTERNAL_da0f674b_4_k_cu_3d2c159d4cuda3std6ranges3__45__cpo4cendE - _ZN34_INTERNAL_da0f674b_4_k_cu_3d2c159d4cuda3std3__45__cpo4cendE)
_ZN34_INTERNAL_da0f674b_4_k_cu_3d2c159d4cuda3std3__45__cpo4cendE:
	.zero		1
	.type		_ZN34_INTERNAL_da0f674b_4_k_cu_3d2c159d4cuda3std6ranges3__45__cpo4cendE,@object
	.size		_ZN34_INTERNAL_da0f674b_4_k_cu_3d2c159d4cuda3std6ranges3__45__cpo4cendE,(_ZN34_INTERNAL_da0f674b_4_k_cu_3d2c159d4cuda3std3__420unreachable_sentinelE - _ZN34_INTERNAL_da0f674b_4_k_cu_3d2c159d4cuda3std6ranges3__45__cpo4cendE)
_ZN34_INTERNAL_da0f674b_4_k_cu_3d2c159d4cuda3std6ranges3__45__cpo4cendE:
	.zero		1
	.type		_ZN34_INTERNAL_da0f674b_4_k_cu_3d2c159d4cuda3std3__420unreachable_sentinelE,@object
	.size		_ZN34_INTERNAL_da0f674b_4_k_cu_3d2c159d4cuda3std3__420unreachable_sentinelE,(_ZN34_INTERNAL_da0f674b_4_k_cu_3d2c159d4cuda3std6ranges3__45__cpo5ssizeE - _ZN34_INTERNAL_da0f674b_4_k_cu_3d2c159d4cuda3std3__420unreachable_sentinelE)
_ZN34_INTERNAL_da0f674b_4_k_cu_3d2c159d4cuda3std3__420unreachable_sentinelE:
	.zero		1
	.type		_ZN34_INTERNAL_da0f674b_4_k_cu_3d2c159d4cuda3std6ranges3__45__cpo5ssizeE,@object
	.size		_ZN34_INTERNAL_da0f674b_4_k_cu_3d2c159d4cuda3std6ranges3__45__cpo5ssizeE,(_ZN34_INTERNAL_da0f674b_4_k_cu_3d2c159d6thrust24THRUST_300001_SM_1000_NS12placeholders3_10E - _ZN34_INTERNAL_da0f674b_4_k_cu_3d2c159d4cuda3std6ranges3__45__cpo5ssizeE)
_ZN34_INTERNAL_da0f674b_4_k_cu_3d2c159d4cuda3std6ranges3__45__cpo5ssizeE:
	.zero		1
	.type		_ZN34_INTERNAL_da0f674b_4_k_cu_3d2c159d6thrust24THRUST_300001_SM_1000_NS12placeholders3_10E,@object
	.size		_ZN34_INTERNAL_da0f674b_4_k_cu_3d2c159d6thrust24THRUST_300001_SM_1000_NS12placeholders3_10E,(_ZN34_INTERNAL_da0f674b_4_k_cu_3d2c159d4cuda3std3__45__cpo5crendE - _ZN34_INTERNAL_da0f674b_4_k_cu_3d2c159d6thrust24THRUST_300001_SM_1000_NS12placeholders3_10E)
_ZN34_INTERNAL_da0f674b_4_k_cu_3d2c159d6thrust24THRUST_300001_SM_1000_NS12placeholders3_10E:
	.zero		1
	.type		_ZN34_INTERNAL_da0f674b_4_k_cu_3d2c159d4cuda3std3__45__cpo5crendE,@object
	.size		_ZN34_INTERNAL_da0f674b_4_k_cu_3d2c159d4cuda3std3__45__cpo5crendE,(_ZN34_INTERNAL_da0f674b_4_k_cu_3d2c159d4cuda3std6ranges3__45__cpo4prevE - _ZN34_INTERNAL_da0f674b_4_k_cu_3d2c159d4cuda3std3__45__cpo5crendE)
_ZN34_INTERNAL_da0f674b_4_k_cu_3d2c159d4cuda3std3__45__cpo5crendE:
	.zero		1
	.type		_ZN34_INTERNAL_da0f674b_4_k_cu_3d2c159d4cuda3std6ranges3__45__cpo4prevE,@object
	.size		_ZN34_INTERNAL_da0f674b_4_k_cu_3d2c159d4cuda3std6ranges3__45__cpo4prevE,(_ZN34_INTERNAL_da0f674b_4_k_cu_3d2c159d4cuda3std6ranges3__45__cpo9iter_moveE - _ZN34_INTERNAL_da0f674b_4_k_cu_3d2c159d4cuda3std6ranges3__45__cpo4prevE)
_ZN34_INTERNAL_da0f674b_4_k_cu_3d2c159d4cuda3std6ranges3__45__cpo4prevE:
	.zero		1
	.type		_ZN34_INTERNAL_da0f674b_4_k_cu_3d2c159d4cuda3std6ranges3__45__cpo9iter_moveE,@object
	.size		_ZN34_INTERNAL_da0f674b_4_k_cu_3d2c159d4cuda3std6ranges3__45__cpo9iter_moveE,(_ZN34_INTERNAL_da0f674b_4_k_cu_3d2c159d6thrust24THRUST_300001_SM_1000_NS12placeholders2_2E - _ZN34_INTERNAL_da0f674b_4_k_cu_3d2c159d4cuda3std6ranges3__45__cpo9iter_moveE)
_ZN34_INTERNAL_da0f674b_4_k_cu_3d2c159d4cuda3std6ranges3__45__cpo9iter_moveE:
	.zero		1
	.type		_ZN34_INTERNAL_da0f674b_4_k_cu_3d2c159d6thrust24THRUST_300001_SM_1000_NS12placeholders2_2E,@object
	.size		_ZN34_INTERNAL_da0f674b_4_k_cu_3d2c159d6thrust24THRUST_300001_SM_1000_NS12placeholders2_2E,(_ZN34_INTERNAL_da0f674b_4_k_cu_3d2c159d6thrust24THRUST_300001_SM_1000_NS12placeholders2_4E - _ZN34_INTERNAL_da0f674b_4_k_cu_3d2c159d6thrust24THRUST_300001_SM_1000_NS12placeholders2_2E)
_ZN34_INTERNAL_da0f674b_4_k_cu_3d2c159d6thrust24THRUST_300001_SM_1000_NS12placeholders2_2E:
	.zero		1
	.type		_ZN34_INTERNAL_da0f674b_4_k_cu_3d2c159d6thrust24THRUST_300001_SM_1000_NS12placeholders2_4E,@object
	.size		_ZN34_INTERNAL_da0f674b_4_k_cu_3d2c159d6thrust24THRUST_300001_SM_1000_NS12placeholders2_4E,(_ZN34_INTERNAL_da0f674b_4_k_cu_3d2c159d4cuda3std3__45__cpo3endE - _ZN34_INTERNAL_da0f674b_4_k_cu_3d2c159d6thrust24THRUST_300001_SM_1000_NS12placeholders2_4E)
_ZN34_INTERNAL_da0f674b_4_k_cu_3d2c159d6thrust24THRUST_300001_SM_1000_NS12placeholders2_4E:
	.zero		1
	.type		_ZN34_INTERNAL_da0f674b_4_k_cu_3d2c159d4cuda3std3__45__cpo3endE,@object
	.size		_ZN34_INTERNAL_da0f674b_4_k_cu_3d2c159d4cuda3std3__45__cpo3endE,(_ZN34_INTERNAL_da0f674b_4_k_cu_3d2c159d4cuda3std6ranges3__45__cpo3endE - _ZN34_INTERNAL_da0f674b_4_k_cu_3d2c159d4cuda3std3__45__cpo3endE)
_ZN34_INTERNAL_da0f674b_4_k_cu_3d2c159d4cuda3std3__45__cpo3endE:
	.zero		1
	.type		_ZN34_INTERNAL_da0f674b_4_k_cu_3d2c159d4cuda3std6ranges3__45__cpo3endE,@object
	.size		_ZN34_INTERNAL_da0f674b_4_k_cu_3d2c159d4cuda3std6ranges3__45__cpo3endE,(_ZN34_INTERNAL_da0f674b_4_k_cu_3d2c159d4cuda3std3__419piecewise_constructE - _ZN34_INTERNAL_da0f674b_4_k_cu_3d2c159d4cuda3std6ranges3__45__cpo3endE)
_ZN34_INTERNAL_da0f674b_4_k_cu_3d2c159d4cuda3std6ranges3__45__cpo3endE:
	.zero		1
	.type		_ZN34_INTERNAL_da0f674b_4_k_cu_3d2c159d4cuda3std3__419piecewise_constructE,@object
	.size		_ZN34_INTERNAL_da0f674b_4_k_cu_3d2c159d4cuda3std3__419piecewise_constructE,(_ZN34_INTERNAL_da0f674b_4_k_cu_3d2c159d4cuda3std6ranges3__45__cpo5cdataE - _ZN34_INTERNAL_da0f674b_4_k_cu_3d2c159d4cuda3std3__419piecewise_constructE)
_ZN34_INTERNAL_da0f674b_4_k_cu_3d2c159d4cuda3std3__419piecewise_constructE:
	.zero		1
	.type		_ZN34_INTERNAL_da0f674b_4_k_cu_3d2c159d4cuda3std6ranges3__45__cpo5cdataE,@object
	.size		_ZN34_INTERNAL_da0f674b_4_k_cu_3d2c159d4cuda3std6ranges3__45__cpo5cdataE,(_ZN34_INTERNAL_da0f674b_4_k_cu_3d2c159d6thrust24THRUST_300001_SM_1000_NS12placeholders2_8E - _ZN34_INTERNAL_da0f674b_4_k_cu_3d2c159d4cuda3std6ranges3__45__cpo5cdataE)
_ZN34_INTERNAL_da0f674b_4_k_cu_3d2c159d4cuda3std6ranges3__45__cpo5cdataE:
	.zero		1
	.type		_ZN34_INTERNAL_da0f674b_4_k_cu_3d2c159d6thrust24THRUST_300001_SM_1000_NS12placeholders2_8E,@object
	.size		_ZN34_INTERNAL_da0f674b_4_k_cu_3d2c159d6thrust24THRUST_300001_SM_1000_NS12placeholders2_8E,(_ZN34_INTERNAL_da0f674b_4_k_cu_3d2c159d4cuda3std3__45__cpo4rendE - _ZN34_INTERNAL_da0f674b_4_k_cu_3d2c159d6thrust24THRUST_300001_SM_1000_NS12placeholders2_8E)
_ZN34_INTERNAL_da0f674b_4_k_cu_3d2c159d6thrust24THRUST_300001_SM_1000_NS12placeholders2_8E:
	.zero		1
	.type		_ZN34_INTERNAL_da0f674b_4_k_cu_3d2c159d4cuda3std3__45__cpo4rendE,@object
	.size		_ZN34_INTERNAL_da0f674b_4_k_cu_3d2c159d4cuda3std3__45__cpo4rendE,(_ZN34_INTERNAL_da0f674b_4_k_cu_3d2c159d4cuda3std6ranges3__45__cpo9iter_swapE - _ZN34_INTERNAL_da0f674b_4_k_cu_3d2c159d4cuda3std3__45__cpo4rendE)
_ZN34_INTERNAL_da0f674b_4_k_cu_3d2c159d4cuda3std3__45__cpo4rendE:
	.zero		1
	.type		_ZN34_INTERNAL_da0f674b_4_k_cu_3d2c159d4cuda3std6ranges3__45__cpo9iter_swapE,@object
	.size		_ZN34_INTERNAL_da0f674b_4_k_cu_3d2c159d4cuda3std6ranges3__45__cpo9iter_swapE,(_ZN34_INTERNAL_da0f674b_4_k_cu_3d2c159d4cuda3std3__48unexpectE - _ZN34_INTERNAL_da0f674b_4_k_cu_3d2c159d4cuda3std6ranges3__45__cpo9iter_swapE)
_ZN34_INTERNAL_da0f674b_4_k_cu_3d2c159d4cuda3std6ranges3__45__cpo9iter_swapE:
	.zero		1
	.type		_ZN34_INTERNAL_da0f674b_4_k_cu_3d2c159d4cuda3std3__48unexpectE,@object
	.size		_ZN34_INTERNAL_da0f674b_4_k_cu_3d2c159d4cuda3std3__48unexpectE,(_ZN34_INTERNAL_da0f674b_4_k_cu_3d2c159d6thrust24THRUST_300001_SM_1000_NS6system6detail10sequential3seqE - _ZN34_INTERNAL_da0f674b_4_k_cu_3d2c159d4cuda3std3__48unexpectE)
_ZN34_INTERNAL_da0f674b_4_k_cu_3d2c159d4cuda3std3__48unexpectE:
	.zero		1
	.type		_ZN34_INTERNAL_da0f674b_4_k_cu_3d2c159d6thrust24THRUST_300001_SM_1000_NS6system6detail10sequential3seqE,@object
	.size		_ZN34_INTERNAL_da0f674b_4_k_cu_3d2c159d6thrust24THRUST_300001_SM_1000_NS6system6detail10sequential3seqE,(.L_29 - _ZN34_INTERNAL_da0f674b_4_k_cu_3d2c159d6thrust24THRUST_300001_SM_1000_NS6system6detail10sequential3seqE)
_ZN34_INTERNAL_da0f674b_4_k_cu_3d2c159d6thrust24THRUST_300001_SM_1000_NS6system6detail10sequential3seqE:
	.zero		1
.L_29:


//--------------------- .nv.constant0._ZN3cub18CUB_300001_SM_10006detail11EmptyKernelIvEEvv --------------------------
	.section	.nv.constant0._ZN3cub18CUB_300001_SM_10006detail11EmptyKernelIvEEvv,"a",@progbits
	.sectionflags	@""
	.align	4
.nv.constant0._ZN3cub18CUB_300001_SM_10006detail11EmptyKernelIvEEvv:
	.zero		896


//--------------------- .nv.constant0._Z10fillKernelPhmiih --------------------------
	.section	.nv.constant0._Z10fillKernelPhmiih,"a",@progbits
	.sectionflags	@""
	.align	4
.nv.constant0._Z10fillKernelPhmiih:
	.zero		921


//--------------------- SYMBOLS --------------------------

	.type		.nv.reservedSmem.offset0,@object
	.size		.nv.reservedSmem.offset0,0x4
